	.headerflags	@"EF_CUDA_TEXMODE_UNIFIED EF_CUDA_64BIT_ADDRESS EF_CUDA_ACCELERATORS EF_CUDA_SM90 EF_CUDA_VIRTUAL_SM(EF_CUDA_SM90)"
	.elftype	@"ET_EXEC"


//--------------------- .nv.info                  --------------------------
	.section	.nv.info,"",@"SHT_CUDA_INFO"
	.align	4


	//----- nvinfo : EIATTR_REGCOUNT
	.align		4
        /*0000*/ 	.byte	0x04, 0x2f
        /*0002*/ 	.short	(.L_1 - .L_0)
	.align		4
.L_0:
        /*0004*/ 	.word	index@(triton_poi_fused__unsafe_index_add_mul_sub_15)
        /*0008*/ 	.word	0x00000018


	//----- nvinfo : EIATTR_MIN_STACK_SIZE
	.align		4
.L_1:
        /*000c*/ 	.byte	0x04, 0x12
        /*000e*/ 	.short	(.L_3 - .L_2)
	.align		4
.L_2:
        /*0010*/ 	.word	index@(triton_poi_fused__unsafe_index_add_mul_sub_15)
        /*0014*/ 	.word	0x00000000


	//----- nvinfo : EIATTR_FRAME_SIZE
	.align		4
.L_3:
        /*0018*/ 	.byte	0x04, 0x11
        /*001a*/ 	.short	(.L_5 - .L_4)
	.align		4
.L_4:
        /*001c*/ 	.word	index@(triton_poi_fused__unsafe_index_add_mul_sub_15)
        /*0020*/ 	.word	0x00000000


	//----- nvinfo : EIATTR_MIN_STACK_SIZE
	.align		4
.L_5:
        /*0024*/ 	.byte	0x04, 0x12
        /*0026*/ 	.short	(.L_7 - .L_6)
	.align		4
.L_6:
        /*0028*/ 	.word	index@(triton_poi_fused__unsafe_index_add_mul_sub_15)
        /*002c*/ 	.word	0x00000000
.L_7:


//--------------------- .nv.info.triton_poi_fused__unsafe_index_add_mul_sub_15 --------------------------
	.section	.nv.info.triton_poi_fused__unsafe_index_add_mul_sub_15,"",@"SHT_CUDA_INFO"
	.sectionflags	@""
	.align	4


	//----- nvinfo : EIATTR_CUDA_API_VERSION
	.align		4
        /*0000*/ 	.byte	0x04, 0x37
        /*0002*/ 	.short	(.L_9 - .L_8)
.L_8:
        /*0004*/ 	.word	0x0000007c


	//----- nvinfo : EIATTR_KPARAM_INFO
	.align		4
.L_9:
        /*0008*/ 	.byte	0x04, 0x17
        /*000a*/ 	.short	(.L_11 - .L_10)
.L_10:
        /*000c*/ 	.word	0x00000000
        /*0010*/ 	.short	0x0006
        /*0012*/ 	.short	0x0030
        /*0014*/ 	.byte	0x00, 0xf0, 0x11, 0x00


	//----- nvinfo : EIATTR_KPARAM_INFO
	.align		4
.L_11:
        /*0018*/ 	.byte	0x04, 0x17
        /*001a*/ 	.short	(.L_13 - .L_12)
.L_12:
        /*001c*/ 	.word	0x00000000
        /*0020*/ 	.short	0x0005
        /*0022*/ 	.short	0x0028
        /*0024*/ 	.byte	0x00, 0xf4, 0x21, 0x00


	//----- nvinfo : EIATTR_KPARAM_INFO
	.align		4
.L_13:
        /*0028*/ 	.byte	0x04, 0x17
        /*002a*/ 	.short	(.L_15 - .L_14)
.L_14:
        /*002c*/ 	.word	0x00000000
        /*0030*/ 	.short	0x0004
        /*0032*/ 	.short	0x0020
        /*0034*/ 	.byte	0x00, 0xf4, 0x21, 0x00


	//----- nvinfo : EIATTR_KPARAM_INFO
	.align		4
.L_15:
        /*0038*/ 	.byte	0x04, 0x17
        /*003a*/ 	.short	(.L_17 - .L_16)
.L_16:
        /*003c*/ 	.word	0x00000000
        /*0040*/ 	.short	0x0003
        /*0042*/ 	.short	0x0018
        /*0044*/ 	.byte	0x00, 0xf4, 0x21, 0x00


	//----- nvinfo : EIATTR_KPARAM_INFO
	.align		4
.L_17:
        /*0048*/ 	.byte	0x04, 0x17
        /*004a*/ 	.short	(.L_19 - .L_18)
.L_18:
        /*004c*/ 	.word	0x00000000
        /*0050*/ 	.short	0x0002
        /*0052*/ 	.short	0x0010
        /*0054*/ 	.byte	0x00, 0xf4, 0x21, 0x00


	//----- nvinfo : EIATTR_KPARAM_INFO
	.align		4
.L_19:
        /*0058*/ 	.byte	0x04, 0x17
        /*005a*/ 	.short	(.L_21 - .L_20)
.L_20:
        /*005c*/ 	.word	0x00000000
        /*0060*/ 	.short	0x0001
        /*0062*/ 	.short	0x0008
        /*0064*/ 	.byte	0x00, 0xf4, 0x21, 0x00


	//----- nvinfo : EIATTR_KPARAM_INFO
	.align		4
.L_21:
        /*0068*/ 	.byte	0x04, 0x17
        /*006a*/ 	.short	(.L_23 - .L_22)
.L_22:
        /*006c*/ 	.word	0x00000000
        /*0070*/ 	.short	0x0000
        /*0072*/ 	.short	0x0000
        /*0074*/ 	.byte	0x00, 0xf4, 0x21, 0x00


	//----- nvinfo : EIATTR_SPARSE_MMA_MASK
	.align		4
.L_23:
        /*0078*/ 	.byte	0x03, 0x50
        /*007a*/ 	.short	0x0000


	//----- nvinfo : EIATTR_MAXREG_COUNT
	.align		4
        /*007c*/ 	.byte	0x03, 0x1b
        /*007e*/ 	.short	0x00ff


	//----- nvinfo : EIATTR_EXIT_INSTR_OFFSETS
	.align		4
        /*0080*/ 	.byte	0x04, 0x1c
        /*0082*/ 	.short	(.L_25 - .L_24)


	//   ....[0]....
.L_24:
        /*0084*/ 	.word	0x000005c0


	//----- nvinfo : EIATTR_REQNTID
	.align		4
.L_25:
        /*0088*/ 	.byte	0x04, 0x10
        /*008a*/ 	.short	(.L_27 - .L_26)
.L_26:
        /*008c*/ 	.word	0x00000080
        /*0090*/ 	.word	0x00000001
        /*0094*/ 	.word	0x00000001


	//----- nvinfo : EIATTR_CBANK_PARAM_SIZE
	.align		4
.L_27:
        /*0098*/ 	.byte	0x03, 0x19
        /*009a*/ 	.short	0x0034


	//----- nvinfo : EIATTR_PARAM_CBANK
	.align		4
        /*009c*/ 	.byte	0x04, 0x0a
        /*009e*/ 	.short	(.L_29 - .L_28)
	.align		4
.L_28:
        /*00a0*/ 	.word	index@(.nv.constant0.triton_poi_fused__unsafe_index_add_mul_sub_15)
        /*00a4*/ 	.short	0x0210
        /*00a6*/ 	.short	0x0034


	//----- nvinfo : EIATTR_SW_WAR
	.align		4
.L_29:
        /*00a8*/ 	.byte	0x04, 0x36
        /*00aa*/ 	.short	(.L_31 - .L_30)
.L_30:
        /*00ac*/ 	.word	0x00000008
.L_31:


//--------------------- .nv.callgraph             --------------------------
	.section	.nv.callgraph,"",@"SHT_CUDA_CALLGRAPH"
	.align	4
	.sectionentsize	8
	.align		4
        /*0000*/ 	.word	0x00000000
	.align		4
        /*0004*/ 	.word	0xffffffff
	.align		4
        /*0008*/ 	.word	0x00000000
	.align		4
        /*000c*/ 	.word	0xfffffffe
	.align		4
        /*0010*/ 	.word	0x00000000
	.align		4
        /*0014*/ 	.word	0xfffffffd
	.align		4
        /*0018*/ 	.word	0x00000000
	.align		4
        /*001c*/ 	.word	0xfffffffc


//--------------------- .text.triton_poi_fused__unsafe_index_add_mul_sub_15 --------------------------
	.section	.text.triton_poi_fused__unsafe_index_add_mul_sub_15,"ax",@progbits
	.align	128
        .global         triton_poi_fused__unsafe_index_add_mul_sub_15
        .type           triton_poi_fused__unsafe_index_add_mul_sub_15,@function
        .size           triton_poi_fused__unsafe_index_add_mul_sub_15,(.L_x_1 - triton_poi_fused__unsafe_index_add_mul_sub_15)
        .other          triton_poi_fused__unsafe_index_add_mul_sub_15,@"STO_CUDA_ENTRY STV_DEFAULT"
triton_poi_fused__unsafe_index_add_mul_sub_15:
.text.triton_poi_fused__unsafe_index_add_mul_sub_15:
[----:B------:R-:W-:Y:S01]  /*0000*/  LDC R1, c[0x0][0x28] ;  /* 0x00000a00ff017b82 */ /* 0x000fe20000000800 */
[----:B------:R-:W1:Y:S07]  /*0010*/  S2R R0, SR_TID.X ;  /* 0x0000000000007919 */ /* 0x000e6e0000002100 */
[----:B------:R-:W2:Y:S01]  /*0020*/  LDC.64 R8, c[0x0][0x218] ;  /* 0x00008600ff087b82 */ /* 0x000ea20000000a00 */
[----:B------:R-:W-:Y:S01]  /*0030*/  ULDC.64 UR4, c[0x0][0x208] ;  /* 0x0000820000047ab9 */ /* 0x000fe20000000a00 */
[----:B------:R-:W-:Y:S01]  /*0040*/  ULDC.64 UR6, c[0x0][0x220] ;  /* 0x0000880000067ab9 */ /* 0x000fe20000000a00 */
[----:B------:R-:W3:Y:S05]  /*0050*/  S2R R3, SR_CTAID.X ;  /* 0x0000000000037919 */ /* 0x000eea0000002500 */
[----:B------:R-:W4:Y:S01]  /*0060*/  LDC.64 R12, c[0x0][0x210] ;  /* 0x00008400ff0c7b82 */ /* 0x000f220000000a00 */
[----:B-1----:R-:W-:-:S05]  /*0070*/  IMAD.SHL.U32 R0, R0, 0x2, RZ ;  /* 0x0000000200007824 */ /* 0x002fca00078e00ff */
[----:B------:R-:W-:-:S05]  /*0080*/  LOP3.LUT R0, R0, 0xfe, RZ, 0xc0, !PT ;  /* 0x000000fe00007812 */ /* 0x000fca00078ec0ff */
[----:B---3--:R-:W-:-:S05]  /*0090*/  IMAD R0, R3, 0x100, R0 ;  /* 0x0000010003007824 */ /* 0x008fca00078e0200 */
[----:B------:R-:W-:-:S04]  /*00a0*/  SHF.R.S32.HI R5, RZ, 0x1f, R0 ;  /* 0x0000001fff057819 */ /* 0x000fc80000011400 */
[----:B------:R-:W-:Y:S02]  /*00b0*/  LEA.HI R6, R5, R0, RZ, 0x4 ;  /* 0x0000000005067211 */ /* 0x000fe400078f20ff */
[----:B------:R-:W1:Y:S02]  /*00c0*/  LDC.64 R4, c[0x0][0x228] ;  /* 0x00008a00ff047b82 */ /* 0x000e640000000a00 */
[----:B------:R-:W-:-:S05]  /*00d0*/  LOP3.LUT R7, R6, 0xfffffff0, RZ, 0xc0, !PT ;  /* 0xfffffff006077812 */ /* 0x000fca00078ec0ff */
[----:B------:R-:W-:-:S04]  /*00e0*/  IMAD.IADD R2, R0, 0x1, -R7 ;  /* 0x0000000100027824 */ /* 0x000fc800078e0a07 */
[----:B--2---:R-:W-:Y:S01]  /*00f0*/  IMAD.WIDE R8, R2, 0x8, R8 ;  /* 0x0000000802087825 */ /* 0x004fe200078e0208 */
[----:B------:R-:W-:-:S05]  /*0100*/  SHF.R.S32.HI R14, RZ, 0x4, R6 ;  /* 0x00000004ff0e7819 */ /* 0x000fca0000011406 */
[----:B------:R-:W2:Y:S01]  /*0110*/  LDG.E.EL.128 R8, desc[UR4][R8.64] ;  /* 0x0000000408087981 */ /* 0x000ea2000c2e1d00 */
[----:B------:R-:W-:-:S04]  /*0120*/  LEA.HI R6, R14, R14, RZ, 0x4 ;  /* 0x0000000e0e067211 */ /* 0x000fc800078f20ff */
[----:B------:R-:W-:Y:S01]  /*0130*/  LOP3.LUT R15, R6, 0xfffffff0, RZ, 0xc0, !PT ;  /* 0xfffffff0060f7812 */ /* 0x000fe200078ec0ff */
[----:B-1----:R-:W-:-:S04]  /*0140*/  IMAD.WIDE R4, R2, 0x8, R4 ;  /* 0x0000000802047825 */ /* 0x002fc800078e0204 */
[----:B------:R-:W-:Y:S02]  /*0150*/  IMAD.IADD R15, R14, 0x1, -R15 ;  /* 0x000000010e0f7824 */ /* 0x000fe400078e0a0f */
[----:B------:R-:W3:Y:S02]  /*0160*/  LDG.E.EL.128 R4, desc[UR4][R4.64] ;  /* 0x0000000404047981 */ /* 0x000ee4000c2e1d00 */
[----:B----4-:R-:W-:-:S06]  /*0170*/  IMAD.WIDE R12, R15, 0x8, R12 ;  /* 0x000000080f0c7825 */ /* 0x010fcc00078e020c */
[----:B------:R-:W4:Y:S01]  /*0180*/  LDG.E.EL.64 R12, desc[UR4][R12.64] ;  /* 0x000000040c0c7981 */ /* 0x000f22000c2e1b00 */
[----:B------:R-:W-:-:S04]  /*0190*/  SHF.R.S32.HI R3, RZ, 0x17, R3 ;  /* 0x00000017ff037819 */ /* 0x000fc80000011403 */
[----:B------:R-:W-:-:S04]  /*01a0*/  SGXT R3, R3, 0x1 ;  /* 0x000000010303781a */ /* 0x000fc80000000200 */
[----:B------:R-:W-:Y:S02]  /*01b0*/  LEA.HI R3, R3, R0, RZ, 0x8 ;  /* 0x0000000003037211 */ /* 0x000fe400078f40ff */
[----:B--2---:R-:W-:Y:S02]  /*01c0*/  IADD3 R17, P2, R8, 0x3, RZ ;  /* 0x0000000308117810 */ /* 0x004fe40007f5e0ff */
[----:B------:R-:W-:Y:S02]  /*01d0*/  IADD3 R15, P1, R10, 0x3, RZ ;  /* 0x000000030a0f7810 */ /* 0x000fe40007f3e0ff */
[----:B------:R-:W-:Y:S01]  /*01e0*/  ISETP.GE.AND P0, PT, R9, RZ, PT ;  /* 0x000000ff0900720c */ /* 0x000fe20003f06270 */
[----:B------:R-:W-:Y:S01]  /*01f0*/  IMAD.X R21, RZ, RZ, R9, P2 ;  /* 0x000000ffff157224 */ /* 0x000fe200010e0609 */
[----:B------:R-:W-:Y:S01]  /*0200*/  ISETP.GE.AND P2, PT, R11, RZ, PT ;  /* 0x000000ff0b00720c */ /* 0x000fe20003f46270 */
[----:B------:R-:W-:Y:S01]  /*0210*/  IMAD.X R19, RZ, RZ, R11, P1 ;  /* 0x000000ffff137224 */ /* 0x000fe200008e060b */
[----:B------:R-:W-:-:S02]  /*0220*/  SEL R16, R17, R8, !P0 ;  /* 0x0000000811107207 */ /* 0x000fc40004000000 */
[----:B------:R-:W-:Y:S02]  /*0230*/  SEL R17, R21, R9, !P0 ;  /* 0x0000000915117207 */ /* 0x000fe40004000000 */
[----:B------:R-:W-:Y:S02]  /*0240*/  SEL R9, R15, R10, !P2 ;  /* 0x0000000a0f097207 */ /* 0x000fe40005000000 */
[----:B------:R-:W-:Y:S02]  /*0250*/  SEL R14, R19, R11, !P2 ;  /* 0x0000000b130e7207 */ /* 0x000fe40005000000 */
[----:B------:R-:W-:Y:S02]  /*0260*/  LEA R10, P1, R16, UR6, 0x2 ;  /* 0x00000006100a7c11 */ /* 0x000fe4000f8210ff */
[----:B---3--:R-:W-:Y:S02]  /*0270*/  IADD3 R15, P0, R4, 0x3, RZ ;  /* 0x00000003040f7810 */ /* 0x008fe40007f1e0ff */
[----:B------:R-:W-:-:S02]  /*0280*/  LEA R8, P2, R9, UR6, 0x2 ;  /* 0x0000000609087c11 */ /* 0x000fc4000f8410ff */
[----:B------:R-:W-:Y:S01]  /*0290*/  LEA.HI.X R11, R16, UR7, R17, 0x2, P1 ;  /* 0x00000007100b7c11 */ /* 0x000fe200088f1411 */
[----:B------:R-:W-:Y:S01]  /*02a0*/  IMAD.X R19, RZ, RZ, R5, P0 ;  /* 0x000000ffff137224 */ /* 0x000fe200000e0605 */
[----:B------:R-:W-:Y:S02]  /*02b0*/  LEA.HI.X R9, R9, UR7, R14, 0x2, P2 ;  /* 0x0000000709097c11 */ /* 0x000fe400090f140e */
[----:B------:R-:W-:Y:S02]  /*02c0*/  ISETP.GE.AND P1, PT, R5, RZ, PT ;  /* 0x000000ff0500720c */ /* 0x000fe40003f26270 */
[----:B------:R-:W-:Y:S02]  /*02d0*/  IADD3 R17, P2, R6, 0x3, RZ ;  /* 0x0000000306117810 */ /* 0x000fe40007f5e0ff */
[----:B------:R-:W-:Y:S02]  /*02e0*/  ISETP.GE.AND P0, PT, R7, RZ, PT ;  /* 0x000000ff0700720c */ /* 0x000fe40003f06270 */
[----:B------:R-:W-:-:S02]  /*02f0*/  SEL R4, R15, R4, !P1 ;  /* 0x000000040f047207 */ /* 0x000fc40004800000 */
[----:B------:R-:W-:Y:S01]  /*0300*/  SEL R15, R19, R5, !P1 ;  /* 0x00000005130f7207 */ /* 0x000fe20004800000 */
[----:B------:R-:W-:Y:S01]  /*0310*/  IMAD.X R19, RZ, RZ, R7, P2 ;  /* 0x000000ffff137224 */ /* 0x000fe200010e0607 */
[----:B------:R-:W-:Y:S02]  /*0320*/  SEL R5, R17, R6, !P0 ;  /* 0x0000000611057207 */ /* 0x000fe40004000000 */
[----:B----4-:R-:W-:Y:S02]  /*0330*/  IADD3 R17, P1, R12, 0x3, RZ ;  /* 0x000000030c117810 */ /* 0x010fe40007f3e0ff */
[----:B------:R-:W-:Y:S02]  /*0340*/  SEL R16, R19, R7, !P0 ;  /* 0x0000000713107207 */ /* 0x000fe40004000000 */
[----:B------:R-:W-:Y:S01]  /*0350*/  ISETP.GE.AND P0, PT, R13, RZ, PT ;  /* 0x000000ff0d00720c */ /* 0x000fe20003f06270 */
[----:B------:R-:W-:Y:S01]  /*0360*/  IMAD.X R7, RZ, RZ, R13, P1 ;  /* 0x000000ffff077224 */ /* 0x000fe200008e060d */
[----:B------:R-:W-:-:S02]  /*0370*/  LEA R14, P1, R4, UR6, 0x2 ;  /* 0x00000006040e7c11 */ /* 0x000fc4000f8210ff */
[----:B------:R-:W-:Y:S02]  /*0380*/  LEA R6, P2, R5, UR6, 0x2 ;  /* 0x0000000605067c11 */ /* 0x000fe4000f8410ff */
[----:B------:R-:W-:Y:S02]  /*0390*/  SEL R13, R7, R13, !P0 ;  /* 0x0000000d070d7207 */ /* 0x000fe40004000000 */
[----:B------:R-:W-:Y:S02]  /*03a0*/  LEA.HI.X R15, R4, UR7, R15, 0x2, P1 ;  /* 0x00000007040f7c11 */ /* 0x000fe400088f140f */
[----:B------:R-:W-:Y:S02]  /*03b0*/  LEA.HI.X R7, R5, UR7, R16, 0x2, P2 ;  /* 0x0000000705077c11 */ /* 0x000fe400090f1410 */
[----:B------:R-:W1:Y:S01]  /*03c0*/  LDC.64 R4, c[0x0][0x230] ;  /* 0x00008c00ff047b82 */ /* 0x000e620000000a00 */
[----:B------:R-:W-:Y:S02]  /*03d0*/  SEL R17, R17, R12, !P0 ;  /* 0x0000000c11117207 */ /* 0x000fe40004000000 */
[----:B------:R-:W-:Y:S01]  /*03e0*/  SHF.R.S32.HI R12, RZ, 0x8, R3 ;  /* 0x00000008ff0c7819 */ /* 0x000fe20000011403 */
[----:B------:R-:W-:-:S02]  /*03f0*/  IMAD R3, R13, 0xc, RZ ;  /* 0x0000000c0d037824 */ /* 0x000fc400078e02ff */
[----:B------:R-:W-:-:S04]  /*0400*/  IMAD.WIDE.U32 R10, R17, 0xc, R10 ;  /* 0x0000000c110a7825 */ /* 0x000fc800078e000a */
[----:B------:R-:W-:-:S04]  /*0410*/  IMAD.WIDE.U32 R18, R17, 0xc, R8 ;  /* 0x0000000c11127825 */ /* 0x000fc800078e0008 */
[----:B------:R-:W-:-:S04]  /*0420*/  IMAD.WIDE.U32 R14, R17, 0xc, R14 ;  /* 0x0000000c110e7825 */ /* 0x000fc800078e000e */
[----:B------:R-:W-:-:S04]  /*0430*/  IMAD.WIDE.U32 R6, R17, 0xc, R6 ;  /* 0x0000000c11067825 */ /* 0x000fc800078e0006 */
[----:B------:R-:W-:Y:S02]  /*0440*/  IMAD R17, R12, 0x9, RZ ;  /* 0x000000090c117824 */ /* 0x000fe400078e02ff */
[----:B------:R-:W-:Y:S02]  /*0450*/  IMAD.IADD R9, R11, 0x1, R3 ;  /* 0x000000010b097824 */ /* 0x000fe400078e0203 */
[C---:B------:R-:W-:Y:S02]  /*0460*/  IMAD.IADD R19, R3.reuse, 0x1, R19 ;  /* 0x0000000103137824 */ /* 0x040fe400078e0213 */
[C---:B------:R-:W-:Y:S02]  /*0470*/  IMAD.IADD R15, R3.reuse, 0x1, R15 ;  /* 0x00000001030f7824 */ /* 0x040fe400078e020f */
[----:B------:R-:W-:Y:S02]  /*0480*/  IMAD.MOV.U32 R8, RZ, RZ, R10 ;  /* 0x000000ffff087224 */ /* 0x000fe400078e000a */
[----:B------:R-:W-:-:S02]  /*0490*/  IMAD.IADD R13, R3, 0x1, R7 ;  /* 0x00000001030d7824 */ /* 0x000fc400078e0207 */
[----:B------:R-:W-:Y:S02]  /*04a0*/  IMAD.MOV.U32 R12, RZ, RZ, R6 ;  /* 0x000000ffff0c7224 */ /* 0x000fe400078e0006 */
[----:B------:R-:W-:-:S04]  /*04b0*/  IMAD.WIDE R8, R17, 0x4, R8 ;  /* 0x0000000411087825 */ /* 0x000fc800078e0208 */
[C---:B------:R-:W-:Y:S02]  /*04c0*/  IMAD.WIDE R10, R17.reuse, 0x4, R18 ;  /* 0x00000004110a7825 */ /* 0x040fe400078e0212 */
[----:B------:R-:W2:Y:S02]  /*04d0*/  LDG.E.EL R9, desc[UR4][R8.64] ;  /* 0x0000000408097981 */ /* 0x000ea4000c2e1900 */
[C---:B------:R-:W-:Y:S02]  /*04e0*/  IMAD.WIDE R6, R17.reuse, 0x4, R14 ;  /* 0x0000000411067825 */ /* 0x040fe400078e020e */
[----:B------:R-:W3:Y:S02]  /*04f0*/  LDG.E.EL R10, desc[UR4][R10.64] ;  /* 0x000000040a0a7981 */ /* 0x000ee4000c2e1900 */
[----:B------:R-:W-:Y:S02]  /*0500*/  IMAD.WIDE R12, R17, 0x4, R12 ;  /* 0x00000004110c7825 */ /* 0x000fe400078e020c */
[----:B------:R-:W2:Y:S02]  /*0510*/  LDG.E.EL R6, desc[UR4][R6.64] ;  /* 0x0000000406067981 */ /* 0x000ea4000c2e1900 */
[----:B-1----:R-:W-:-:S02]  /*0520*/  IMAD.WIDE R4, R2, 0x4, R4 ;  /* 0x0000000402047825 */ /* 0x002fc400078e0204 */
[----:B------:R-:W3:Y:S01]  /*0530*/  LDG.E.EL R13, desc[UR4][R12.64] ;  /* 0x000000040c0d7981 */ /* 0x000ee2000c2e1900 */
[----:B------:R-:W1:Y:S03]  /*0540*/  LDC.64 R2, c[0x0][0x238] ;  /* 0x00008e00ff027b82 */ /* 0x000e660000000a00 */
[----:B------:R-:W4:Y:S01]  /*0550*/  LDG.E.EL.64 R4, desc[UR4][R4.64] ;  /* 0x0000000404047981 */ /* 0x000f22000c2e1b00 */
[----:B-1----:R-:W-:-:S04]  /*0560*/  IMAD.WIDE R2, R0, 0x4, R2 ;  /* 0x0000000400027825 */ /* 0x002fc800078e0202 */
[----:B--2---:R-:W-:Y:S01]  /*0570*/  FADD R14, -R9, R6 ;  /* 0x00000006090e7221 */ /* 0x004fe20000000100 */
[----:B---3--:R-:W-:-:S03]  /*0580*/  FADD R15, -R10, R13 ;  /* 0x0000000d0a0f7221 */ /* 0x008fc60000000100 */
[----:B----4-:R-:W-:Y:S01]  /*0590*/  FFMA R14, R4, R14, R9 ;  /* 0x0000000e040e7223 */ /* 0x010fe20000000009 */
[----:B------:R-:W-:-:S05]  /*05a0*/  FFMA R15, R5, R15, R10 ;  /* 0x0000000f050f7223 */ /* 0x000fca000000000a */
[----:B------:R-:W-:Y:S01]  /*05b0*/  STG.E.64 desc[UR4][R2.64], R14 ;  /* 0x0000000e02007986 */ /* 0x000fe2000c101b04 */
[----:B------:R-:W-:Y:S05]  /*05c0*/  EXIT ;  /* 0x000000000000794d */ /* 0x000fea0003800000 */
.L_x_0:
[----:B------:R-:W-:-:S00]  /*05d0*/  BRA `(.L_x_0) ;  /* 0xfffffffc00fc7947 */ /* 0x000fc0000383ffff */
[----:B------:R-:W-:-:S00]  /*05e0*/  NOP ;  /* 0x0000000000007918 */ /* 0x000fc00000000000 */
        /* <DEDUP_REMOVED lines=9> */
.L_x_1:


//--------------------- .nv.constant0.triton_poi_fused__unsafe_index_add_mul_sub_15 --------------------------
	.section	.nv.constant0.triton_poi_fused__unsafe_index_add_mul_sub_15,"a",@progbits
	.sectionflags	@""
	.align	4
.nv.constant0.triton_poi_fused__unsafe_index_add_mul_sub_15:
	.zero		580
